//
// Generated by NVIDIA NVVM Compiler
//
// Compiler Build ID: CL-36424714
// Cuda compilation tools, release 13.0, V13.0.88
// Based on NVVM 20.0.0
//

.version 9.0
.target sm_100
.address_size 64

	// .globl	assign_loss

.visible .entry assign_loss(
	.param .u64 .ptr .align 1 assign_loss_param_0,
	.param .u64 .ptr .align 1 assign_loss_param_1,
	.param .u64 .ptr .align 1 assign_loss_param_2,
	.param .u64 .ptr .align 1 assign_loss_param_3,
	.param .u64 .ptr .align 1 assign_loss_param_4,
	.param .u64 .ptr .align 1 assign_loss_param_5,
	.param .u64 .ptr .align 1 assign_loss_param_6,
	.param .u32 assign_loss_param_7,
	.param .u32 assign_loss_param_8
)
{
	.reg .pred 	%p<31>;
	.reg .b32 	%r<103>;
	.reg .b32 	%f<2>;
	.reg .b64 	%rd<71>;

	ld.param.u64 	%rd5, [assign_loss_param_1];
	ld.param.u64 	%rd6, [assign_loss_param_2];
	ld.param.u64 	%rd7, [assign_loss_param_3];
	ld.param.u64 	%rd8, [assign_loss_param_4];
	ld.param.u64 	%rd9, [assign_loss_param_5];
	ld.param.u64 	%rd10, [assign_loss_param_6];
	ld.param.u32 	%r63, [assign_loss_param_7];
	cvta.to.global.u64 	%rd1, %rd10;
	cvta.to.global.u64 	%rd2, %rd9;
	cvta.to.global.u64 	%rd11, %rd6;
	cvta.to.global.u64 	%rd12, %rd5;
	cvta.to.global.u64 	%rd13, %rd7;
	cvta.to.global.u64 	%rd14, %rd8;
	mov.u32 	%r65, %ctaid.x;
	cvt.u64.u32 	%rd3, %r65;
	mul.wide.u32 	%rd15, %r65, 4;
	add.s64 	%rd16, %rd14, %rd15;
	ld.global.nc.f32 	%f1, [%rd16];
	cvt.rzi.s32.f32 	%r1, %f1;
	add.s64 	%rd17, %rd13, %rd15;
	ld.global.nc.u32 	%r66, [%rd17];
	mul.wide.s32 	%rd18, %r66, 4;
	add.s64 	%rd19, %rd12, %rd18;
	ld.global.nc.u32 	%r2, [%rd19];
	add.s64 	%rd20, %rd11, %rd18;
	ld.global.nc.u32 	%r3, [%rd20];
	mov.u32 	%r4, %ntid.x;
	add.s32 	%r67, %r4, %r63;
	add.s32 	%r5, %r67, -1;
	setp.gt.u32 	%p1, %r4, %r5;
	@%p1 bra 	$L__BB0_27;
	div.u32 	%r69, %r5, %r4;
	max.u32 	%r6, %r69, 1;
	and.b32  	%r7, %r6, 3;
	setp.lt.u32 	%p2, %r69, 4;
	mov.b32 	%r98, 0;
	@%p2 bra 	$L__BB0_20;
	ld.param.u32 	%r82, [assign_loss_param_8];
	and.b32  	%r98, %r6, -4;
	neg.s32 	%r97, %r98;
	mov.u32 	%r87, %tid.x;
	add.s32 	%r96, %r87, %r4;
	mad.lo.s32 	%r95, %r82, %r96, %r1;
	shl.b32 	%r94, %r96, 2;
	shl.b32 	%r70, %r4, 1;
	add.s32 	%r93, %r87, %r70;
	mad.lo.s32 	%r92, %r82, %r93, %r1;
	shl.b32 	%r71, %r4, 3;
	shl.b32 	%r86, %r87, 2;
	add.s32 	%r91, %r71, %r86;
	mad.lo.s32 	%r90, %r4, 3, %r87;
	mad.lo.s32 	%r89, %r82, %r90, %r1;
	mad.lo.s32 	%r88, %r4, 12, %r86;
	mad.lo.s32 	%r85, %r87, %r82, %r1;
$L__BB0_3:
	setp.ge.u32 	%p3, %r87, %r63;
	@%p3 bra 	$L__BB0_7;
	setp.lt.u32 	%p4, %r87, %r3;
	setp.ge.u32 	%p5, %r87, %r2;
	and.pred  	%p6, %p4, %p5;
	@%p6 bra 	$L__BB0_7;
	ld.param.u64 	%rd66, [assign_loss_param_0];
	cvta.to.global.u64 	%rd21, %rd66;
	mul.wide.u32 	%rd22, %r87, 8;
	add.s64 	%rd23, %rd21, %rd22;
	ld.global.nc.u64 	%rd24, [%rd23];
	setp.ne.s64 	%p7, %rd24, %rd3;
	@%p7 bra 	$L__BB0_7;
	mul.wide.u32 	%rd25, %r85, 8;
	add.s64 	%rd26, %rd2, %rd25;
	mov.b64 	%rd27, -1;
	st.global.u64 	[%rd26], %rd27;
	mul.wide.u32 	%rd28, %r86, 4;
	add.s64 	%rd29, %rd1, %rd28;
	mov.b32 	%r72, 0;
	st.global.u32 	[%rd29], %r72;
	st.global.u32 	[%rd29+4], %r72;
	st.global.u32 	[%rd29+8], %r72;
	st.global.u32 	[%rd29+12], %r72;
$L__BB0_7:
	setp.ge.u32 	%p8, %r96, %r63;
	@%p8 bra 	$L__BB0_11;
	setp.lt.u32 	%p9, %r96, %r3;
	setp.ge.u32 	%p10, %r96, %r2;
	and.pred  	%p11, %p9, %p10;
	@%p11 bra 	$L__BB0_11;
	ld.param.u64 	%rd67, [assign_loss_param_0];
	cvta.to.global.u64 	%rd30, %rd67;
	mul.wide.u32 	%rd31, %r96, 8;
	add.s64 	%rd32, %rd30, %rd31;
	ld.global.nc.u64 	%rd33, [%rd32];
	setp.ne.s64 	%p12, %rd33, %rd3;
	@%p12 bra 	$L__BB0_11;
	mul.wide.u32 	%rd34, %r95, 8;
	add.s64 	%rd35, %rd2, %rd34;
	mov.b64 	%rd36, -1;
	st.global.u64 	[%rd35], %rd36;
	mul.wide.u32 	%rd37, %r94, 4;
	add.s64 	%rd38, %rd1, %rd37;
	mov.b32 	%r73, 0;
	st.global.u32 	[%rd38], %r73;
	st.global.u32 	[%rd38+4], %r73;
	st.global.u32 	[%rd38+8], %r73;
	st.global.u32 	[%rd38+12], %r73;
$L__BB0_11:
	setp.ge.u32 	%p13, %r93, %r63;
	@%p13 bra 	$L__BB0_15;
	setp.lt.u32 	%p14, %r93, %r3;
	setp.ge.u32 	%p15, %r93, %r2;
	and.pred  	%p16, %p14, %p15;
	@%p16 bra 	$L__BB0_15;
	ld.param.u64 	%rd68, [assign_loss_param_0];
	cvta.to.global.u64 	%rd39, %rd68;
	mul.wide.u32 	%rd40, %r93, 8;
	add.s64 	%rd41, %rd39, %rd40;
	ld.global.nc.u64 	%rd42, [%rd41];
	setp.ne.s64 	%p17, %rd42, %rd3;
	@%p17 bra 	$L__BB0_15;
	mul.wide.u32 	%rd43, %r92, 8;
	add.s64 	%rd44, %rd2, %rd43;
	mov.b64 	%rd45, -1;
	st.global.u64 	[%rd44], %rd45;
	mul.wide.u32 	%rd46, %r91, 4;
	add.s64 	%rd47, %rd1, %rd46;
	mov.b32 	%r74, 0;
	st.global.u32 	[%rd47], %r74;
	st.global.u32 	[%rd47+4], %r74;
	st.global.u32 	[%rd47+8], %r74;
	st.global.u32 	[%rd47+12], %r74;
$L__BB0_15:
	setp.ge.u32 	%p18, %r90, %r63;
	@%p18 bra 	$L__BB0_19;
	setp.lt.u32 	%p19, %r90, %r3;
	setp.ge.u32 	%p20, %r90, %r2;
	and.pred  	%p21, %p19, %p20;
	@%p21 bra 	$L__BB0_19;
	ld.param.u64 	%rd69, [assign_loss_param_0];
	cvta.to.global.u64 	%rd48, %rd69;
	mul.wide.u32 	%rd49, %r90, 8;
	add.s64 	%rd50, %rd48, %rd49;
	ld.global.nc.u64 	%rd51, [%rd50];
	setp.ne.s64 	%p22, %rd51, %rd3;
	@%p22 bra 	$L__BB0_19;
	mul.wide.u32 	%rd52, %r89, 8;
	add.s64 	%rd53, %rd2, %rd52;
	mov.b64 	%rd54, -1;
	st.global.u64 	[%rd53], %rd54;
	mul.wide.u32 	%rd55, %r88, 4;
	add.s64 	%rd56, %rd1, %rd55;
	mov.b32 	%r75, 0;
	st.global.u32 	[%rd56], %r75;
	st.global.u32 	[%rd56+4], %r75;
	st.global.u32 	[%rd56+8], %r75;
	st.global.u32 	[%rd56+12], %r75;
$L__BB0_19:
	ld.param.u32 	%r83, [assign_loss_param_8];
	add.s32 	%r97, %r97, 4;
	shl.b32 	%r76, %r4, 2;
	add.s32 	%r96, %r96, %r76;
	mul.lo.s32 	%r77, %r4, %r83;
	shl.b32 	%r78, %r77, 2;
	add.s32 	%r95, %r95, %r78;
	shl.b32 	%r79, %r4, 4;
	add.s32 	%r94, %r94, %r79;
	add.s32 	%r93, %r93, %r76;
	add.s32 	%r92, %r92, %r78;
	add.s32 	%r91, %r91, %r79;
	add.s32 	%r90, %r90, %r76;
	add.s32 	%r89, %r89, %r78;
	add.s32 	%r88, %r88, %r79;
	add.s32 	%r87, %r87, %r76;
	add.s32 	%r86, %r86, %r79;
	add.s32 	%r85, %r85, %r78;
	setp.ne.s32 	%p23, %r97, 0;
	@%p23 bra 	$L__BB0_3;
$L__BB0_20:
	setp.eq.s32 	%p24, %r7, 0;
	@%p24 bra 	$L__BB0_27;
	ld.param.u32 	%r84, [assign_loss_param_8];
	mov.u32 	%r80, %tid.x;
	mad.lo.s32 	%r100, %r4, %r98, %r80;
	shl.b32 	%r102, %r100, 2;
	shl.b32 	%r51, %r4, 2;
	mad.lo.s32 	%r101, %r84, %r100, %r1;
	mul.lo.s32 	%r53, %r4, %r84;
	neg.s32 	%r99, %r7;
$L__BB0_22:
	.pragma "nounroll";
	setp.ge.u32 	%p25, %r100, %r63;
	@%p25 bra 	$L__BB0_26;
	setp.lt.u32 	%p26, %r100, %r3;
	setp.ge.u32 	%p27, %r100, %r2;
	and.pred  	%p28, %p26, %p27;
	@%p28 bra 	$L__BB0_26;
	ld.param.u64 	%rd70, [assign_loss_param_0];
	cvta.to.global.u64 	%rd57, %rd70;
	mul.wide.u32 	%rd58, %r100, 8;
	add.s64 	%rd59, %rd57, %rd58;
	ld.global.nc.u64 	%rd60, [%rd59];
	setp.ne.s64 	%p29, %rd60, %rd3;
	@%p29 bra 	$L__BB0_26;
	mul.wide.u32 	%rd61, %r101, 8;
	add.s64 	%rd62, %rd2, %rd61;
	mov.b64 	%rd63, -1;
	st.global.u64 	[%rd62], %rd63;
	mul.wide.u32 	%rd64, %r102, 4;
	add.s64 	%rd65, %rd1, %rd64;
	mov.b32 	%r81, 0;
	st.global.u32 	[%rd65], %r81;
	st.global.u32 	[%rd65+4], %r81;
	st.global.u32 	[%rd65+8], %r81;
	st.global.u32 	[%rd65+12], %r81;
$L__BB0_26:
	add.s32 	%r102, %r102, %r51;
	add.s32 	%r101, %r101, %r53;
	add.s32 	%r100, %r100, %r4;
	add.s32 	%r99, %r99, 1;
	setp.ne.s32 	%p30, %r99, 0;
	@%p30 bra 	$L__BB0_22;
$L__BB0_27:
	ret;

}


// ===== COMPILED SASS (sm_100) =====

	.target	sm_100

	.elftype	@"ET_EXEC"


//--------------------- .note.nv.tkinfo           --------------------------
	.section	.note.nv.tkinfo,"",@"SHT_NOTE"
	.sectionflags	@"SHF_NOTE_NV_TKINFO"
	.tkinfo
        /*0018*/ 	.word	0x00000002
        /*0030*/ 	.string	""
        /*0030*/ 	.string	"ptxas"
        /*0030*/ 	.string	"Cuda compilation tools, release 13.0, V13.0.88"
        /*0030*/ 	.string	"Build cuda_13.0.r13.0/compiler.36424714_0"
        /*0030*/ 	.string	"-arch sm_100 -m 64 "



//--------------------- .note.nv.cuinfo           --------------------------
	.section	.note.nv.cuinfo,"",@"SHT_NOTE"
	.sectionflags	@"SHF_NOTE_NV_CUINFO"
        /*0018*/ 	.short	0x0002
        /*001a*/ 	.short	0x0064
        /*001c*/ 	.short	0x0082
	.zero		2


//--------------------- .nv.info                  --------------------------
	.section	.nv.info,"",@"SHT_CUDA_INFO"
	.align	4


	//----- nvinfo : EIATTR_REGCOUNT
	.align		4
        /*0000*/ 	.byte	0x04, 0x2f
        /*0002*/ 	.short	(.L_1 - .L_0)
	.align		4
.L_0:
        /*0004*/ 	.word	index@(assign_loss)
        /*0008*/ 	.word	0x00000020


	//----- nvinfo : EIATTR_FRAME_SIZE
	.align		4
.L_1:
        /*000c*/ 	.byte	0x04, 0x11
        /*000e*/ 	.short	(.L_3 - .L_2)
	.align		4
.L_2:
        /*0010*/ 	.word	index@(assign_loss)
        /*0014*/ 	.word	0x00000000


	//----- nvinfo : EIATTR_MIN_STACK_SIZE
	.align		4
.L_3:
        /*0018*/ 	.byte	0x04, 0x12
        /*001a*/ 	.short	(.L_5 - .L_4)
	.align		4
.L_4:
        /*001c*/ 	.word	index@(assign_loss)
        /*0020*/ 	.word	0x00000000
.L_5:


//--------------------- .nv.compat                --------------------------
	.section	.nv.compat,"",@"SHT_CUDA_COMPAT_INFO"
	.align	4
        /*0000*/ 	.byte	0x02, 0x09, 0x00, 0x00, 0x02, 0x02, 0x01, 0x00, 0x02, 0x05, 0x05, 0x00, 0x03, 0x07, 0x01, 0x01
        /*0010*/ 	.byte	0x02, 0x03, 0x00, 0x00, 0x02, 0x06, 0x01, 0x00, 0x04, 0x0b, 0x08, 0x00, 0x09, 0x00, 0x00, 0x00
        /*0020*/ 	.byte	0x00, 0x00, 0x00, 0x00


//--------------------- .nv.info.assign_loss      --------------------------
	.section	.nv.info.assign_loss,"",@"SHT_CUDA_INFO"
	.sectionflags	@""
	.align	4


	//----- nvinfo : EIATTR_CUDA_API_VERSION
	.align		4
        /*0000*/ 	.byte	0x04, 0x37
        /*0002*/ 	.short	(.L_7 - .L_6)
.L_6:
        /*0004*/ 	.word	0x00000082


	//----- nvinfo : EIATTR_KPARAM_INFO
	.align		4
.L_7:
        /*0008*/ 	.byte	0x04, 0x17
        /*000a*/ 	.short	(.L_9 - .L_8)
.L_8:
        /*000c*/ 	.word	0x00000000
        /*0010*/ 	.short	0x0008
        /*0012*/ 	.short	0x003c
        /*0014*/ 	.byte	0x00, 0xf0, 0x11, 0x00


	//----- nvinfo : EIATTR_KPARAM_INFO
	.align		4
.L_9:
        /*0018*/ 	.byte	0x04, 0x17
        /*001a*/ 	.short	(.L_11 - .L_10)
.L_10:
        /*001c*/ 	.word	0x00000000
        /*0020*/ 	.short	0x0007
        /*0022*/ 	.short	0x0038
        /*0024*/ 	.byte	0x00, 0xf0, 0x11, 0x00


	//----- nvinfo : EIATTR_KPARAM_INFO
	.align		4
.L_11:
        /*0028*/ 	.byte	0x04, 0x17
        /*002a*/ 	.short	(.L_13 - .L_12)
.L_12:
        /*002c*/ 	.word	0x00000000
        /*0030*/ 	.short	0x0006
        /*0032*/ 	.short	0x0030
        /*0034*/ 	.byte	0x00, 0xf5, 0x21, 0x00


	//----- nvinfo : EIATTR_KPARAM_INFO
	.align		4
.L_13:
        /*0038*/ 	.byte	0x04, 0x17
        /*003a*/ 	.short	(.L_15 - .L_14)
.L_14:
        /*003c*/ 	.word	0x00000000
        /*0040*/ 	.short	0x0005
        /*0042*/ 	.short	0x0028
        /*0044*/ 	.byte	0x00, 0xf5, 0x21, 0x00


	//----- nvinfo : EIATTR_KPARAM_INFO
	.align		4
.L_15:
        /*0048*/ 	.byte	0x04, 0x17
        /*004a*/ 	.short	(.L_17 - .L_16)
.L_16:
        /*004c*/ 	.word	0x00000000
        /*0050*/ 	.short	0x0004
        /*0052*/ 	.short	0x0020
        /*0054*/ 	.byte	0x00, 0xf5, 0x21, 0x00


	//----- nvinfo : EIATTR_KPARAM_INFO
	.align		4
.L_17:
        /*0058*/ 	.byte	0x04, 0x17
        /*005a*/ 	.short	(.L_19 - .L_18)
.L_18:
        /*005c*/ 	.word	0x00000000
        /*0060*/ 	.short	0x0003
        /*0062*/ 	.short	0x0018
        /*0064*/ 	.byte	0x00, 0xf5, 0x21, 0x00


	//----- nvinfo : EIATTR_KPARAM_INFO
	.align		4
.L_19:
        /*0068*/ 	.byte	0x04, 0x17
        /*006a*/ 	.short	(.L_21 - .L_20)
.L_20:
        /*006c*/ 	.word	0x00000000
        /*0070*/ 	.short	0x0002
        /*0072*/ 	.short	0x0010
        /*0074*/ 	.byte	0x00, 0xf5, 0x21, 0x00


	//----- nvinfo : EIATTR_KPARAM_INFO
	.align		4
.L_21:
        /*0078*/ 	.byte	0x04, 0x17
        /*007a*/ 	.short	(.L_23 - .L_22)
.L_22:
        /*007c*/ 	.word	0x00000000
        /*0080*/ 	.short	0x0001
        /*0082*/ 	.short	0x0008
        /*0084*/ 	.byte	0x00, 0xf5, 0x21, 0x00


	//----- nvinfo : EIATTR_KPARAM_INFO
	.align		4
.L_23:
        /*0088*/ 	.byte	0x04, 0x17
        /*008a*/ 	.short	(.L_25 - .L_24)
.L_24:
        /*008c*/ 	.word	0x00000000
        /*0090*/ 	.short	0x0000
        /*0092*/ 	.short	0x0000
        /*0094*/ 	.byte	0x00, 0xf5, 0x21, 0x00


	//----- nvinfo : EIATTR_SPARSE_MMA_MASK
	.align		4
.L_25:
        /*0098*/ 	.byte	0x03, 0x50
        /*009a*/ 	.short	0x0000


	//----- nvinfo : EIATTR_MAXREG_COUNT
	.align		4
        /*009c*/ 	.byte	0x03, 0x1b
        /*009e*/ 	.short	0x00ff


	//----- nvinfo : EIATTR_MERCURY_ISA_VERSION
	.align		4
        /*00a0*/ 	.byte	0x03, 0x5f
        /*00a2*/ 	.short	0x0101


	//----- nvinfo : EIATTR_VRC_CTA_INIT_COUNT
	.align		4
        /*00a4*/ 	.byte	0x02, 0x4a
	.zero		1
	.zero		1


	//----- nvinfo : EIATTR_EXIT_INSTR_OFFSETS
	.align		4
        /*00a8*/ 	.byte	0x04, 0x1c
        /*00aa*/ 	.short	(.L_27 - .L_26)


	//   ....[0]....
.L_26:
        /*00ac*/ 	.word	0x000000a0


	//   ....[1]....
        /*00b0*/ 	.word	0x00000a90


	//   ....[2]....
        /*00b4*/ 	.word	0x00000cf0


	//----- nvinfo : EIATTR_CRS_STACK_SIZE
	.align		4
.L_27:
        /*00b8*/ 	.byte	0x04, 0x1e
        /*00ba*/ 	.short	(.L_29 - .L_28)
.L_28:
        /*00bc*/ 	.word	0x00000000


	//----- nvinfo : EIATTR_CBANK_PARAM_SIZE
	.align		4
.L_29:
        /*00c0*/ 	.byte	0x03, 0x19
        /*00c2*/ 	.short	0x0040


	//----- nvinfo : EIATTR_PARAM_CBANK
	.align		4
        /*00c4*/ 	.byte	0x04, 0x0a
        /*00c6*/ 	.short	(.L_31 - .L_30)
	.align		4
.L_30:
        /*00c8*/ 	.word	index@(.nv.constant0.assign_loss)
        /*00cc*/ 	.short	0x0380
        /*00ce*/ 	.short	0x0040


	//----- nvinfo : EIATTR_SW_WAR
	.align		4
.L_31:
        /*00d0*/ 	.byte	0x04, 0x36
        /*00d2*/ 	.short	(.L_33 - .L_32)
.L_32:
        /*00d4*/ 	.word	0x00000008
.L_33:


//--------------------- .nv.callgraph             --------------------------
	.section	.nv.callgraph,"",@"SHT_CUDA_CALLGRAPH"
	.align	4
	.sectionentsize	8
	.align		4
        /*0000*/ 	.word	0x00000000
	.align		4
        /*0004*/ 	.word	0xffffffff
	.align		4
        /*0008*/ 	.word	0x00000000
	.align		4
        /*000c*/ 	.word	0xfffffffe
	.align		4
        /*0010*/ 	.word	0x00000000
	.align		4
        /*0014*/ 	.word	0xfffffffd
	.align		4
        /*0018*/ 	.word	0x00000000
	.align		4
        /*001c*/ 	.word	0xfffffffc


//--------------------- .text.assign_loss         --------------------------
	.section	.text.assign_loss,"ax",@progbits
	.align	128
        .global         assign_loss
        .type           assign_loss,@function
        .size           assign_loss,(.L_x_14 - assign_loss)
        .other          assign_loss,@"STO_CUDA_ENTRY STV_DEFAULT"
assign_loss:
.text.assign_loss:
[----:B------:R-:W-:Y:S01]  /*0000*/  LDC R1, c[0x0][0x37c] ;  /* 0x0000df00ff017b82 */ /* 0x000fe20000000800 */
[----:B------:R-:W0:Y:S07]  /*0010*/  S2R R0, SR_CTAID.X ;  /* 0x0000000000007919 */ /* 0x000e2e0000002500 */
[----:B------:R-:W0:Y:S01]  /*0020*/  LDC.64 R6, c[0x0][0x398] ;  /* 0x0000e600ff067b82 */ /* 0x000e220000000a00 */
[----:B------:R-:W1:Y:S07]  /*0030*/  LDCU.64 UR4, c[0x0][0x358] ;  /* 0x00006b00ff0477ac */ /* 0x000e6e0008000a00 */
[----:B------:R-:W2:Y:S08]  /*0040*/  LDC R2, c[0x0][0x360] ;  /* 0x0000d800ff027b82 */ /* 0x000eb00000000800 */
[----:B------:R-:W2:Y:S01]  /*0050*/  LDC R5, c[0x0][0x3b8] ;  /* 0x0000ee00ff057b82 */ /* 0x000ea20000000800 */
[----:B0-----:R-:W-:-:S05]  /*0060*/  IMAD.WIDE.U32 R6, R0, 0x4, R6 ;  /* 0x0000000400067825 */ /* 0x001fca00078e0006 */
[----:B-1----:R0:W5:Y:S01]  /*0070*/  LDG.E.CONSTANT R3, desc[UR4][R6.64] ;  /* 0x0000000406037981 */ /* 0x002162000c1e9900 */
[----:B--2---:R-:W-:-:S04]  /*0080*/  IADD3 R5, PT, PT, R2, -0x1, R5 ;  /* 0xffffffff02057810 */ /* 0x004fc80007ffe005 */
[----:B------:R-:W-:-:S13]  /*0090*/  ISETP.GT.U32.AND P0, PT, R2, R5, PT ;  /* 0x000000050200720c */ /* 0x000fda0003f04070 */
[----:B0-----:R-:W-:Y:S05]  /*00a0*/  @P0 EXIT ;  /* 0x000000000000094d */ /* 0x001fea0003800000 */
[----:B------:R-:W0:Y:S08]  /*00b0*/  LDC.64 R6, c[0x0][0x3a0] ;  /* 0x0000e800ff067b82 */ /* 0x000e300000000a00 */
[----:B------:R-:W1:Y:S08]  /*00c0*/  LDC.64 R10, c[0x0][0x390] ;  /* 0x0000e400ff0a7b82 */ /* 0x000e700000000a00 */
[----:B------:R-:W2:Y:S01]  /*00d0*/  LDC.64 R8, c[0x0][0x388] ;  /* 0x0000e200ff087b82 */ /* 0x000ea20000000a00 */
[----:B0-----:R-:W-:-:S05]  /*00e0*/  IMAD.WIDE.U32 R6, R0, 0x4, R6 ;  /* 0x0000000400067825 */ /* 0x001fca00078e0006 */
[----:B------:R0:W3:Y:S01]  /*00f0*/  LDG.E.CONSTANT R14, desc[UR4][R6.64] ;  /* 0x00000004060e7981 */ /* 0x0000e2000c1e9900 */
[----:B-1---5:R-:W-:-:S05]  /*0100*/  IMAD.WIDE R10, R3, 0x4, R10 ;  /* 0x00000004030a7825 */ /* 0x022fca00078e020a */
[----:B------:R-:W5:Y:S01]  /*0110*/  LDG.E.CONSTANT R4, desc[UR4][R10.64] ;  /* 0x000000040a047981 */ /* 0x000f62000c1e9900 */
[----:B------:R-:W1:Y:S01]  /*0120*/  I2F.U32.RP R15, R2 ;  /* 0x00000002000f7306 */ /* 0x000e620000209000 */
[----:B------:R-:W-:Y:S01]  /*0130*/  ISETP.NE.U32.AND P2, PT, R2, RZ, PT ;  /* 0x000000ff0200720c */ /* 0x000fe20003f45070 */
[----:B--2---:R-:W-:-:S05]  /*0140*/  IMAD.WIDE R8, R3, 0x4, R8 ;  /* 0x0000000403087825 */ /* 0x004fca00078e0208 */
[----:B------:R2:W5:Y:S01]  /*0150*/  LDG.E.CONSTANT R3, desc[UR4][R8.64] ;  /* 0x0000000408037981 */ /* 0x000562000c1e9900 */
[----:B-1----:R-:W1:Y:S02]  /*0160*/  MUFU.RCP R15, R15 ;  /* 0x0000000f000f7308 */ /* 0x002e640000001000 */
[----:B-1----:R-:W-:-:S06]  /*0170*/  VIADD R12, R15, 0xffffffe ;  /* 0x0ffffffe0f0c7836 */ /* 0x002fcc0000000000 */
[----:B------:R1:W4:Y:S02]  /*0180*/  F2I.FTZ.U32.TRUNC.NTZ R13, R12 ;  /* 0x0000000c000d7305 */ /* 0x000324000021f000 */
[----:B-1----:R-:W-:Y:S02]  /*0190*/  HFMA2 R12, -RZ, RZ, 0, 0 ;  /* 0x00000000ff0c7431 */ /* 0x002fe400000001ff */
[----:B----4-:R-:W-:-:S04]  /*01a0*/  IMAD.MOV R17, RZ, RZ, -R13 ;  /* 0x000000ffff117224 */ /* 0x010fc800078e0a0d */
[----:B0-----:R-:W-:-:S04]  /*01b0*/  IMAD R7, R17, R2, RZ ;  /* 0x0000000211077224 */ /* 0x001fc800078e02ff */
[----:B------:R-:W-:-:S06]  /*01c0*/  IMAD.HI.U32 R6, R13, R7, R12 ;  /* 0x000000070d067227 */ /* 0x000fcc00078e000c */
[----:B------:R-:W-:-:S04]  /*01d0*/  IMAD.HI.U32 R6, R6, R5, RZ ;  /* 0x0000000506067227 */ /* 0x000fc800078e00ff */
[----:B------:R-:W-:-:S04]  /*01e0*/  IMAD.MOV R7, RZ, RZ, -R6 ;  /* 0x000000ffff077224 */ /* 0x000fc800078e0a06 */
[----:B------:R-:W-:-:S05]  /*01f0*/  IMAD R5, R2, R7, R5 ;  /* 0x0000000702057224 */ /* 0x000fca00078e0205 */
[----:B------:R-:W-:-:S13]  /*0200*/  ISETP.GE.U32.AND P0, PT, R5, R2, PT ;  /* 0x000000020500720c */ /* 0x000fda0003f06070 */
[----:B------:R-:W-:-:S05]  /*0210*/  @P0 IMAD.IADD R5, R5, 0x1, -R2 ;  /* 0x0000000105050824 */ /* 0x000fca00078e0a02 */
[----:B------:R-:W-:Y:S02]  /*0220*/  ISETP.GE.U32.AND P1, PT, R5, R2, PT ;  /* 0x000000020500720c */ /* 0x000fe40003f26070 */
[----:B------:R-:W-:-:S11]  /*0230*/  @P0 IADD3 R6, PT, PT, R6, 0x1, RZ ;  /* 0x0000000106060810 */ /* 0x000fd60007ffe0ff */
[----:B------:R-:W-:Y:S01]  /*0240*/  @P1 VIADD R6, R6, 0x1 ;  /* 0x0000000106061836 */ /* 0x000fe20000000000 */
[----:B------:R-:W-:-:S04]  /*0250*/  @!P2 LOP3.LUT R6, RZ, R2, RZ, 0x33, !PT ;  /* 0x00000002ff06a212 */ /* 0x000fc800078e33ff */
[C---:B------:R-:W-:Y:S02]  /*0260*/  ISETP.GE.U32.AND P0, PT, R6.reuse, 0x4, PT ;  /* 0x000000040600780c */ /* 0x040fe40003f06070 */
[----:B--2---:R-:W-:Y:S02]  /*0270*/  VIMNMX.U32 R8, PT, PT, R6, 0x1, !PT ;  /* 0x0000000106087848 */ /* 0x004fe40007fe0000 */
[----:B------:R-:W-:Y:S02]  /*0280*/  MOV R7, RZ ;  /* 0x000000ff00077202 */ /* 0x000fe40000000f00 */
[----:B------:R-:W-:Y:S01]  /*0290*/  LOP3.LUT R6, R8, 0x3, RZ, 0xc0, !PT ;  /* 0x0000000308067812 */ /* 0x000fe200078ec0ff */
[----:B---3--:R0:W1:Y:S06]  /*02a0*/  F2I.TRUNC.NTZ R5, R14 ;  /* 0x0000000e00057305 */ /* 0x00806c000020f100 */
[----:B------:R-:W-:Y:S05]  /*02b0*/  @!P0 BRA `(.L_x_0) ;  /* 0x0000000400f08947 */ /* 0x000fea0003800000 */
[----:B------:R-:W2:Y:S01]  /*02c0*/  S2R R9, SR_TID.X ;  /* 0x0000000000097919 */ /* 0x000ea20000002100 */
[----:B------:R-:W3:Y:S01]  /*02d0*/  LDCU UR6, c[0x0][0x3bc] ;  /* 0x00007780ff0677ac */ /* 0x000ee20008000800 */
[----:B------:R-:W-:Y:S01]  /*02e0*/  LOP3.LUT R7, R8, 0xfffffffc, RZ, 0xc0, !PT ;  /* 0xfffffffc08077812 */ /* 0x000fe200078ec0ff */
[----:B------:R-:W4:Y:S03]  /*02f0*/  LDCU UR7, c[0x0][0x3b8] ;  /* 0x00007700ff0777ac */ /* 0x000f260008000800 */
[----:B------:R-:W-:Y:S01]  /*0300*/  IADD3 R18, PT, PT, -R7, RZ, RZ ;  /* 0x000000ff07127210 */ /* 0x000fe20007ffe1ff */
[C---:B---3--:R-:W-:Y:S01]  /*0310*/  IMAD R20, R2.reuse, UR6, RZ ;  /* 0x0000000602147c24 */ /* 0x048fe2000f8e02ff */
[C---:B--2---:R-:W-:Y:S01]  /*0320*/  LEA R10, R2.reuse, R9, 0x1 ;  /* 0x00000009020a7211 */ /* 0x044fe200078e08ff */
[----:B------:R-:W-:Y:S02]  /*0330*/  IMAD.SHL.U32 R11, R9, 0x4, RZ ;  /* 0x00000004090b7824 */ /* 0x000fe400078e00ff */
[----:B------:R-:W-:-:S02]  /*0340*/  IMAD.IADD R8, R2, 0x1, R9 ;  /* 0x0000000102087824 */ /* 0x000fc400078e0209 */
[C---:B------:R-:W-:Y:S01]  /*0350*/  IMAD R12, R2.reuse, 0x3, R9 ;  /* 0x00000003020c7824 */ /* 0x040fe200078e0209 */
[----:B------:R-:W-:Y:S01]  /*0360*/  LEA R25, R2, R11, 0x3 ;  /* 0x0000000b02197211 */ /* 0x000fe200078e18ff */
[--C-:B-1----:R-:W-:Y:S02]  /*0370*/  IMAD R13, R9, UR6, R5.reuse ;  /* 0x00000006090d7c24 */ /* 0x102fe4000f8e0205 */
[C-C-:B------:R-:W-:Y:S02]  /*0380*/  IMAD R19, R8.reuse, UR6, R5.reuse ;  /* 0x0000000608137c24 */ /* 0x140fe4000f8e0205 */
[----:B------:R-:W-:Y:S02]  /*0390*/  IMAD.SHL.U32 R21, R8, 0x4, RZ ;  /* 0x0000000408157824 */ /* 0x000fe400078e00ff */
[--C-:B------:R-:W-:Y:S02]  /*03a0*/  IMAD R23, R10, UR6, R5.reuse ;  /* 0x000000060a177c24 */ /* 0x100fe4000f8e0205 */
[----:B------:R-:W-:-:S02]  /*03b0*/  IMAD R27, R12, UR6, R5 ;  /* 0x000000060c1b7c24 */ /* 0x000fc4000f8e0205 */
[----:B----4-:R-:W-:-:S07]  /*03c0*/  IMAD R29, R2, 0xc, R11 ;  /* 0x0000000c021d7824 */ /* 0x010fce00078e020b */
.L_x_9:
[CC--:B-----5:R-:W-:Y:S01]  /*03d0*/  ISETP.GE.U32.AND P3, PT, R9.reuse, R3.reuse, PT ;  /* 0x000000030900720c */ /* 0x0e0fe20003f66070 */
[----:B------:R-:W-:Y:S01]  /*03e0*/  BSSY.RECONVERGENT B0, `(.L_x_1) ;  /* 0x000001e000007945 */ /* 0x000fe20003800200 */
[-C--:B------:R-:W-:Y:S02]  /*03f0*/  ISETP.GE.U32.AND P2, PT, R8, R3.reuse, PT ;  /* 0x000000030800720c */ /* 0x080fe40003f46070 */
[C---:B------:R-:W-:Y:S02]  /*0400*/  ISETP.LT.U32.AND P3, PT, R9.reuse, R4, P3 ;  /* 0x000000040900720c */ /* 0x040fe40001f61070 */
[-C--:B------:R-:W-:Y:S02]  /*0410*/  ISETP.GE.U32.AND P0, PT, R10, R3.reuse, PT ;  /* 0x000000030a00720c */ /* 0x080fe40003f06070 */
[----:B------:R-:W-:Y:S02]  /*0420*/  ISETP.GE.U32.OR P3, PT, R9, UR7, P3 ;  /* 0x0000000709007c0c */ /* 0x000fe40009f66470 */
[----:B------:R-:W-:-:S02]  /*0430*/  ISETP.GE.U32.AND P1, PT, R12, R3, PT ;  /* 0x000000030c00720c */ /* 0x000fc40003f26070 */
[-C--:B------:R-:W-:Y:S02]  /*0440*/  ISETP.LT.U32.AND P2, PT, R8, R4.reuse, P2 ;  /* 0x000000040800720c */ /* 0x080fe40001741070 */
[-C--:B------:R-:W-:Y:S02]  /*0450*/  ISETP.LT.U32.AND P0, PT, R10, R4.reuse, P0 ;  /* 0x000000040a00720c */ /* 0x080fe40000701070 */
[----:B------:R-:W-:Y:S02]  /*0460*/  ISETP.LT.U32.AND P1, PT, R12, R4, P1 ;  /* 0x000000040c00720c */ /* 0x000fe40000f21070 */
[----:B------:R-:W-:Y:S02]  /*0470*/  ISETP.GE.U32.OR P2, PT, R8, UR7, P2 ;  /* 0x0000000708007c0c */ /* 0x000fe40009746470 */
[----:B------:R-:W-:Y:S02]  /*0480*/  ISETP.GE.U32.OR P0, PT, R10, UR7, P0 ;  /* 0x000000070a007c0c */ /* 0x000fe40008706470 */
[----:B------:R-:W-:Y:S01]  /*0490*/  ISETP.GE.U32.OR P1, PT, R12, UR7, P1 ;  /* 0x000000070c007c0c */ /* 0x000fe20008f26470 */
[----:B-1234-:R-:W-:-:S12]  /*04a0*/  @P3 BRA `(.L_x_2) ;  /* 0x0000000000443947 */ /* 0x01efd80003800000 */
[----:B0-----:R-:W0:Y:S02]  /*04b0*/  LDC.64 R14, c[0x0][0x380] ;  /* 0x0000e000ff0e7b82 */ /* 0x001e240000000a00 */
[----:B0-----:R-:W-:-:S06]  /*04c0*/  IMAD.WIDE.U32 R14, R9, 0x8, R14 ;  /* 0x00000008090e7825 */ /* 0x001fcc00078e000e */
[----:B------:R-:W2:Y:S02]  /*04d0*/  LDG.E.64.CONSTANT R14, desc[UR4][R14.64] ;  /* 0x000000040e0e7981 */ /* 0x000ea4000c1e9b00 */
[----:B--2---:R-:W-:-:S04]  /*04e0*/  ISETP.NE.U32.AND P3, PT, R14, R0, PT ;  /* 0x000000000e00720c */ /* 0x004fc80003f65070 */
[----:B------:R-:W-:-:S13]  /*04f0*/  ISETP.NE.AND.EX P3, PT, R15, RZ, PT, P3 ;  /* 0x000000ff0f00720c */ /* 0x000fda0003f65330 */
[----:B------:R-:W-:Y:S05]  /*0500*/  @P3 BRA `(.L_x_2) ;  /* 0x00000000002c3947 */ /* 0x000fea0003800000 */
[----:B------:R-:W0:Y:S01]  /*0510*/  LDC.64 R16, c[0x0][0x3a8] ;  /* 0x0000ea00ff107b82 */ /* 0x000e220000000a00 */
[----:B------:R-:W-:Y:S01]  /*0520*/  IMAD.MOV.U32 R14, RZ, RZ, -0x1 ;  /* 0xffffffffff0e7424 */ /* 0x000fe200078e00ff */
[----:B------:R-:W-:Y:S01]  /*0530*/  MOV R15, 0xffffffff ;  /* 0xffffffff000f7802 */ /* 0x000fe20000000f00 */
[----:B0-----:R-:W-:-:S05]  /*0540*/  IMAD.WIDE.U32 R16, R13, 0x8, R16 ;  /* 0x000000080d107825 */ /* 0x001fca00078e0010 */
[----:B------:R0:W-:Y:S02]  /*0550*/  STG.E.64 desc[UR4][R16.64], R14 ;  /* 0x0000000e10007986 */ /* 0x0001e4000c101b04 */
[----:B0-----:R-:W0:Y:S02]  /*0560*/  LDC.64 R14, c[0x0][0x3b0] ;  /* 0x0000ec00ff0e7b82 */ /* 0x001e240000000a00 */
[----:B0-----:R-:W-:-:S05]  /*0570*/  IMAD.WIDE.U32 R14, R11, 0x4, R14 ;  /* 0x000000040b0e7825 */ /* 0x001fca00078e000e */
[----:B------:R1:W-:Y:S04]  /*0580*/  STG.E desc[UR4][R14.64], RZ ;  /* 0x000000ff0e007986 */ /* 0x0003e8000c101904 */
[----:B------:R1:W-:Y:S04]  /*0590*/  STG.E desc[UR4][R14.64+0x4], RZ ;  /* 0x000004ff0e007986 */ /* 0x0003e8000c101904 */
[----:B------:R1:W-:Y:S04]  /*05a0*/  STG.E desc[UR4][R14.64+0x8], RZ ;  /* 0x000008ff0e007986 */ /* 0x0003e8000c101904 */
[----:B------:R1:W-:Y:S02]  /*05b0*/  STG.E desc[UR4][R14.64+0xc], RZ ;  /* 0x00000cff0e007986 */ /* 0x0003e4000c101904 */
.L_x_2:
[----:B------:R-:W-:Y:S05]  /*05c0*/  BSYNC.RECONVERGENT B0 ;  /* 0x0000000000007941 */ /* 0x000fea0003800200 */
.L_x_1:
[----:B------:R-:W-:Y:S04]  /*05d0*/  BSSY.RECONVERGENT B0, `(.L_x_3) ;  /* 0x0000013000007945 */ /* 0x000fe80003800200 */
[----:B------:R-:W-:Y:S05]  /*05e0*/  @P2 BRA `(.L_x_4) ;  /* 0x0000000000442947 */ /* 0x000fea0003800000 */
[----:B01----:R-:W0:Y:S02]  /*05f0*/  LDC.64 R14, c[0x0][0x380] ;  /* 0x0000e000ff0e7b82 */ /* 0x003e240000000a00 */
        /* <DEDUP_REMOVED lines=16> */
.L_x_4:
[----:B------:R-:W-:Y:S05]  /*0700*/  BSYNC.RECONVERGENT B0 ;  /* 0x0000000000007941 */ /* 0x000fea0003800200 */
.L_x_3:
[----:B------:R-:W-:Y:S04]  /*0710*/  BSSY.RECONVERGENT B0, `(.L_x_5) ;  /* 0x0000013000007945 */ /* 0x000fe80003800200 */
[----:B------:R-:W-:Y:S05]  /*0720*/  @P0 BRA `(.L_x_6) ;  /* 0x0000000000440947 */ /* 0x000fea0003800000 */
[----:B012---:R-:W0:Y:S02]  /*0730*/  LDC.64 R14, c[0x0][0x380] ;  /* 0x0000e000ff0e7b82 */ /* 0x007e240000000a00 */
        /* <DEDUP_REMOVED lines=16> */
.L_x_6:
[----:B------:R-:W-:Y:S05]  /*0840*/  BSYNC.RECONVERGENT B0 ;  /* 0x0000000000007941 */ /* 0x000fea0003800200 */
.L_x_5:
[----:B------:R-:W-:Y:S04]  /*0850*/  BSSY.RECONVERGENT B0, `(.L_x_7) ;  /* 0x0000013000007945 */ /* 0x000fe80003800200 */
[----:B------:R-:W-:Y:S05]  /*0860*/  @P1 BRA `(.L_x_8) ;  /* 0x0000000000441947 */ /* 0x000fea0003800000 */
[----:B0123--:R-:W0:Y:S02]  /*0870*/  LDC.64 R14, c[0x0][0x380] ;  /* 0x0000e000ff0e7b82 */ /* 0x00fe240000000a00 */
        /* <DEDUP_REMOVED lines=16> */
.L_x_8:
[----:B------:R-:W-:Y:S05]  /*0980*/  BSYNC.RECONVERGENT B0 ;  /* 0x0000000000007941 */ /* 0x000fea0003800200 */
.L_x_7:
[----:B------:R-:W-:Y:S01]  /*0990*/  VIADD R18, R18, 0x4 ;  /* 0x0000000412127836 */ /* 0x000fe20000000000 */
[----:B------:R-:W-:Y:S01]  /*09a0*/  LEA R8, R2, R8, 0x2 ;  /* 0x0000000802087211 */ /* 0x000fe200078e10ff */
[----:B------:R-:W-:Y:S01]  /*09b0*/  IMAD R19, R20, 0x4, R19 ;  /* 0x0000000414137824 */ /* 0x000fe200078e0213 */
[C---:B------:R-:W-:Y:S01]  /*09c0*/  LEA R21, R2.reuse, R21, 0x4 ;  /* 0x0000001502157211 */ /* 0x040fe200078e20ff */
[----:B------:R-:W-:Y:S01]  /*09d0*/  IMAD R10, R2, 0x4, R10 ;  /* 0x00000004020a7824 */ /* 0x000fe200078e020a */
[----:B------:R-:W-:Y:S01]  /*09e0*/  ISETP.NE.AND P0, PT, R18, RZ, PT ;  /* 0x000000ff1200720c */ /* 0x000fe20003f05270 */
[----:B------:R-:W-:Y:S01]  /*09f0*/  IMAD R25, R2, 0x10, R25 ;  /* 0x0000001002197824 */ /* 0x000fe200078e0219 */
[C---:B------:R-:W-:Y:S01]  /*0a00*/  LEA R23, R20.reuse, R23, 0x2 ;  /* 0x0000001714177211 */ /* 0x040fe200078e10ff */
[----:B------:R-:W-:Y:S01]  /*0a10*/  IMAD R27, R20, 0x4, R27 ;  /* 0x00000004141b7824 */ /* 0x000fe200078e021b */
[C---:B------:R-:W-:Y:S01]  /*0a20*/  LEA R12, R2.reuse, R12, 0x2 ;  /* 0x0000000c020c7211 */ /* 0x040fe200078e10ff */
[C---:B------:R-:W-:Y:S01]  /*0a30*/  IMAD R9, R2.reuse, 0x4, R9 ;  /* 0x0000000402097824 */ /* 0x040fe200078e0209 */
[----:B------:R-:W-:Y:S01]  /*0a40*/  LEA R29, R2, R29, 0x4 ;  /* 0x0000001d021d7211 */ /* 0x000fe200078e20ff */
[----:B------:R-:W-:Y:S01]  /*0a50*/  IMAD R13, R20, 0x4, R13 ;  /* 0x00000004140d7824 */ /* 0x000fe200078e020d */
[----:B------:R-:W-:-:S05]  /*0a60*/  LEA R11, R2, R11, 0x4 ;  /* 0x0000000b020b7211 */ /* 0x000fca00078e20ff */
[----:B------:R-:W-:Y:S05]  /*0a70*/  @P0 BRA `(.L_x_9) ;  /* 0xfffffff800540947 */ /* 0x000fea000383ffff */
.L_x_0:
[----:B------:R-:W-:-:S13]  /*0a80*/  ISETP.NE.AND P0, PT, R6, RZ, PT ;  /* 0x000000ff0600720c */ /* 0x000fda0003f05270 */
[----:B------:R-:W-:Y:S05]  /*0a90*/  @!P0 EXIT ;  /* 0x000000000000894d */ /* 0x000fea0003800000 */
[----:B------:R-:W0:Y:S01]  /*0aa0*/  S2R R17, SR_TID.X ;  /* 0x0000000000117919 */ /* 0x000e220000002100 */
[----:B------:R-:W2:Y:S01]  /*0ab0*/  LDC.64 R12, c[0x0][0x380] ;  /* 0x0000e000ff0c7b82 */ /* 0x000ea20000000a00 */
[----:B------:R-:W1:Y:S01]  /*0ac0*/  LDCU UR6, c[0x0][0x3bc] ;  /* 0x00007780ff0677ac */ /* 0x000e620008000800 */
[----:B------:R-:W-:Y:S01]  /*0ad0*/  IADD3 R16, PT, PT, -R6, RZ, RZ ;  /* 0x000000ff06107210 */ /* 0x000fe20007ffe1ff */
[----:B------:R-:W0:Y:S05]  /*0ae0*/  LDCU UR7, c[0x0][0x3b8] ;  /* 0x00007700ff0777ac */ /* 0x000e2a0008000800 */
[----:B------:R-:W2:Y:S01]  /*0af0*/  LDC.64 R10, c[0x0][0x3a8] ;  /* 0x0000ea00ff0a7b82 */ /* 0x000ea20000000a00 */
[----:B------:R-:W0:Y:S07]  /*0b00*/  LDCU UR8, c[0x0][0x3bc] ;  /* 0x00007780ff0877ac */ /* 0x000e2e0008000800 */
[----:B------:R-:W2:Y:S01]  /*0b10*/  LDC.64 R8, c[0x0][0x3b0] ;  /* 0x0000ec00ff087b82 */ /* 0x000ea20000000a00 */
[----:B0-----:R-:W-:-:S04]  /*0b20*/  IMAD R17, R2, R7, R17 ;  /* 0x0000000702117224 */ /* 0x001fc800078e0211 */
[C---:B-1----:R-:W-:Y:S02]  /*0b30*/  IMAD R19, R17.reuse, UR6, R5 ;  /* 0x0000000611137c24 */ /* 0x042fe4000f8e0205 */
[----:B------:R-:W-:-:S07]  /*0b40*/  IMAD.SHL.U32 R5, R17, 0x4, RZ ;  /* 0x0000000411057824 */ /* 0x000fce00078e00ff */
.L_x_12:
[C---:B-----5:R-:W-:Y:S01]  /*0b50*/  ISETP.GE.U32.AND P0, PT, R17.reuse, R3, PT ;  /* 0x000000031100720c */ /* 0x060fe20003f06070 */
[----:B------:R-:W-:Y:S01]  /*0b60*/  BSSY.RECONVERGENT B0, `(.L_x_10) ;  /* 0x0000014000007945 */ /* 0x000fe20003800200 */
[----:B------:R-:W-:Y:S02]  /*0b70*/  IADD3 R16, PT, PT, R16, 0x1, RZ ;  /* 0x0000000110107810 */ /* 0x000fe40007ffe0ff */
[C---:B------:R-:W-:Y:S02]  /*0b80*/  ISETP.LT.U32.AND P0, PT, R17.reuse, R4, P0 ;  /* 0x000000041100720c */ /* 0x040fe40000701070 */
[----:B------:R-:W-:Y:S02]  /*0b90*/  ISETP.NE.AND P1, PT, R16, RZ, PT ;  /* 0x000000ff1000720c */ /* 0x000fe40003f25270 */
[----:B------:R-:W-:-:S13]  /*0ba0*/  ISETP.GE.U32.OR P0, PT, R17, UR7, P0 ;  /* 0x0000000711007c0c */ /* 0x000fda0008706470 */
[----:B0-----:R-:W-:Y:S05]  /*0bb0*/  @P0 BRA `(.L_x_11) ;  /* 0x0000000000380947 */ /* 0x001fea0003800000 */
[----:B--2---:R-:W-:-:S06]  /*0bc0*/  IMAD.WIDE.U32 R6, R17, 0x8, R12 ;  /* 0x0000000811067825 */ /* 0x004fcc00078e000c */
[----:B------:R-:W2:Y:S02]  /*0bd0*/  LDG.E.64.CONSTANT R6, desc[UR4][R6.64] ;  /* 0x0000000406067981 */ /* 0x000ea4000c1e9b00 */
[----:B--2---:R-:W-:-:S04]  /*0be0*/  ISETP.NE.U32.AND P0, PT, R6, R0, PT ;  /* 0x000000000600720c */ /* 0x004fc80003f05070 */
[----:B------:R-:W-:-:S13]  /*0bf0*/  ISETP.NE.AND.EX P0, PT, R7, RZ, PT, P0 ;  /* 0x000000ff0700720c */ /* 0x000fda0003f05300 */
[----:B------:R-:W-:Y:S05]  /*0c00*/  @P0 BRA `(.L_x_11) ;  /* 0x0000000000240947 */ /* 0x000fea0003800000 */
[----:B------:R-:W-:Y:S01]  /*0c10*/  IMAD.WIDE.U32 R6, R19, 0x8, R10 ;  /* 0x0000000813067825 */ /* 0x000fe200078e000a */
[----:B---34-:R-:W-:-:S03]  /*0c20*/  MOV R15, 0xffffffff ;  /* 0xffffffff000f7802 */ /* 0x018fc60000000f00 */
[----:B------:R-:W-:Y:S02]  /*0c30*/  IMAD.MOV.U32 R14, RZ, RZ, -0x1 ;  /* 0xffffffffff0e7424 */ /* 0x000fe400078e00ff */
[----:B------:R-:W-:-:S03]  /*0c40*/  IMAD.WIDE.U32 R20, R5, 0x4, R8 ;  /* 0x0000000405147825 */ /* 0x000fc600078e0008 */
[----:B------:R0:W-:Y:S04]  /*0c50*/  STG.E.64 desc[UR4][R6.64], R14 ;  /* 0x0000000e06007986 */ /* 0x0001e8000c101b04 */
[----:B------:R0:W-:Y:S04]  /*0c60*/  STG.E desc[UR4][R20.64], RZ ;  /* 0x000000ff14007986 */ /* 0x0001e8000c101904 */
[----:B------:R0:W-:Y:S04]  /*0c70*/  STG.E desc[UR4][R20.64+0x4], RZ ;  /* 0x000004ff14007986 */ /* 0x0001e8000c101904 */
[----:B------:R0:W-:Y:S04]  /*0c80*/  STG.E desc[UR4][R20.64+0x8], RZ ;  /* 0x000008ff14007986 */ /* 0x0001e8000c101904 */
[----:B------:R0:W-:Y:S02]  /*0c90*/  STG.E desc[UR4][R20.64+0xc], RZ ;  /* 0x00000cff14007986 */ /* 0x0001e4000c101904 */
.L_x_11:
[----:B------:R-:W-:Y:S05]  /*0ca0*/  BSYNC.RECONVERGENT B0 ;  /* 0x0000000000007941 */ /* 0x000fea0003800200 */
.L_x_10:
[C---:B------:R-:W-:Y:S01]  /*0cb0*/  IMAD R5, R2.reuse, 0x4, R5 ;  /* 0x0000000402057824 */ /* 0x040fe200078e0205 */
[C---:B------:R-:W-:Y:S01]  /*0cc0*/  IADD3 R17, PT, PT, R2.reuse, R17, RZ ;  /* 0x0000001102117210 */ /* 0x040fe20007ffe0ff */
[----:B------:R-:W-:Y:S01]  /*0cd0*/  IMAD R19, R2, UR8, R19 ;  /* 0x0000000802137c24 */ /* 0x000fe2000f8e0213 */
[----:B------:R-:W-:Y:S06]  /*0ce0*/  @P1 BRA `(.L_x_12) ;  /* 0xfffffffc00981947 */ /* 0x000fec000383ffff */
[----:B------:R-:W-:Y:S05]  /*0cf0*/  EXIT ;  /* 0x000000000000794d */ /* 0x000fea0003800000 */
.L_x_13:
[----:B------:R-:W-:-:S00]  /*0d00*/  BRA `(.L_x_13) ;  /* 0xfffffffc00fc7947 */ /* 0x000fc0000383ffff */
[----:B------:R-:W-:-:S00]  /*0d10*/  NOP ;  /* 0x0000000000007918 */ /* 0x000fc00000000000 */
        /* <DEDUP_REMOVED lines=14> */
.L_x_14:


//--------------------- .nv.shared.reserved.0     --------------------------
	.section	.nv.shared.reserved.0,"aw",@nobits
	.weak		__nv_reservedSMEM_offset_0_alias
	.size		__nv_reservedSMEM_offset_0_alias, 0, 64
	.other		__nv_reservedSMEM_offset_0_alias,@"STO_CUDA_RESERVED_SHARED STV_DEFAULT"
__nv_reservedSMEM_offset_0_alias:
	.zero		0
	.zero		64


//--------------------- .nv.constant0.assign_loss --------------------------
	.section	.nv.constant0.assign_loss,"a",@progbits
	.sectionflags	@""
	.align	4
.nv.constant0.assign_loss:
	.zero		960


//--------------------- SYMBOLS --------------------------

	.type		.nv.reservedSmem.offset0,@object
	.size		.nv.reservedSmem.offset0,0x4
